//
// Generated by NVIDIA NVVM Compiler
//
// Compiler Build ID: CL-36424714
// Cuda compilation tools, release 13.0, V13.0.88
// Based on NVVM 20.0.0
//

.version 9.0
.target sm_100
.address_size 64

	// .globl	_Z7resolvePKfPfS0_S0_S0_S0_iffiii

.visible .entry _Z7resolvePKfPfS0_S0_S0_S0_iffiii(
	.param .u64 .ptr .align 1 _Z7resolvePKfPfS0_S0_S0_S0_iffiii_param_0,
	.param .u64 .ptr .align 1 _Z7resolvePKfPfS0_S0_S0_S0_iffiii_param_1,
	.param .u64 .ptr .align 1 _Z7resolvePKfPfS0_S0_S0_S0_iffiii_param_2,
	.param .u64 .ptr .align 1 _Z7resolvePKfPfS0_S0_S0_S0_iffiii_param_3,
	.param .u64 .ptr .align 1 _Z7resolvePKfPfS0_S0_S0_S0_iffiii_param_4,
	.param .u64 .ptr .align 1 _Z7resolvePKfPfS0_S0_S0_S0_iffiii_param_5,
	.param .u32 _Z7resolvePKfPfS0_S0_S0_S0_iffiii_param_6,
	.param .f32 _Z7resolvePKfPfS0_S0_S0_S0_iffiii_param_7,
	.param .f32 _Z7resolvePKfPfS0_S0_S0_S0_iffiii_param_8,
	.param .u32 _Z7resolvePKfPfS0_S0_S0_S0_iffiii_param_9,
	.param .u32 _Z7resolvePKfPfS0_S0_S0_S0_iffiii_param_10,
	.param .u32 _Z7resolvePKfPfS0_S0_S0_S0_iffiii_param_11
)
{
	.reg .pred 	%p<10>;
	.reg .b32 	%r<25>;
	.reg .b32 	%f<22>;
	.reg .b64 	%rd<43>;

	ld.param.u64 	%rd2, [_Z7resolvePKfPfS0_S0_S0_S0_iffiii_param_0];
	ld.param.u64 	%rd7, [_Z7resolvePKfPfS0_S0_S0_S0_iffiii_param_1];
	ld.param.u64 	%rd3, [_Z7resolvePKfPfS0_S0_S0_S0_iffiii_param_2];
	ld.param.u64 	%rd4, [_Z7resolvePKfPfS0_S0_S0_S0_iffiii_param_3];
	ld.param.u64 	%rd5, [_Z7resolvePKfPfS0_S0_S0_S0_iffiii_param_4];
	ld.param.u64 	%rd6, [_Z7resolvePKfPfS0_S0_S0_S0_iffiii_param_5];
	ld.param.u32 	%r3, [_Z7resolvePKfPfS0_S0_S0_S0_iffiii_param_6];
	ld.param.f32 	%f1, [_Z7resolvePKfPfS0_S0_S0_S0_iffiii_param_7];
	ld.param.f32 	%f2, [_Z7resolvePKfPfS0_S0_S0_S0_iffiii_param_8];
	ld.param.u32 	%r4, [_Z7resolvePKfPfS0_S0_S0_S0_iffiii_param_9];
	ld.param.u32 	%r5, [_Z7resolvePKfPfS0_S0_S0_S0_iffiii_param_10];
	cvta.to.global.u64 	%rd1, %rd7;
	mov.u32 	%r6, %ctaid.x;
	mov.u32 	%r7, %ntid.x;
	mov.u32 	%r8, %tid.x;
	mad.lo.s32 	%r1, %r6, %r7, %r8;
	mov.u32 	%r9, %ctaid.y;
	mov.u32 	%r10, %ntid.y;
	mov.u32 	%r11, %tid.y;
	mad.lo.s32 	%r2, %r9, %r10, %r11;
	setp.ge.s32 	%p1, %r1, %r4;
	shr.u32 	%r12, %r1, 31;
	and.b32  	%r13, %r12, 1;
	setp.eq.b32 	%p2, %r13, 1;
	setp.ge.s32 	%p3, %r2, %r5;
	or.pred  	%p4, %p1, %p3;
	or.pred  	%p5, %p4, %p2;
	@%p5 bra 	$L__BB0_10;
	setp.ne.s32 	%p6, %r1, 0;
	@%p6 bra 	$L__BB0_3;
	cvta.to.global.u64 	%rd38, %rd3;
	mul.wide.s32 	%rd39, %r3, 4;
	add.s64 	%rd40, %rd38, %rd39;
	ld.global.nc.f32 	%f21, [%rd40];
	mul.wide.u32 	%rd41, %r2, 4;
	add.s64 	%rd42, %rd1, %rd41;
	st.global.f32 	[%rd42], %f21;
	bra.uni 	$L__BB0_10;
$L__BB0_3:
	add.s32 	%r14, %r4, -1;
	setp.ne.s32 	%p7, %r1, %r14;
	@%p7 bra 	$L__BB0_5;
	cvta.to.global.u64 	%rd33, %rd4;
	mul.wide.s32 	%rd34, %r3, 4;
	add.s64 	%rd35, %rd33, %rd34;
	ld.global.nc.f32 	%f20, [%rd35];
	mad.lo.s32 	%r24, %r5, %r1, %r2;
	mul.wide.u32 	%rd36, %r24, 4;
	add.s64 	%rd37, %rd1, %rd36;
	st.global.f32 	[%rd37], %f20;
	bra.uni 	$L__BB0_10;
$L__BB0_5:
	setp.ne.s32 	%p8, %r2, 0;
	@%p8 bra 	$L__BB0_7;
	cvta.to.global.u64 	%rd28, %rd5;
	mul.wide.s32 	%rd29, %r3, 4;
	add.s64 	%rd30, %rd28, %rd29;
	ld.global.nc.f32 	%f19, [%rd30];
	mul.lo.s32 	%r23, %r5, %r1;
	mul.wide.u32 	%rd31, %r23, 4;
	add.s64 	%rd32, %rd1, %rd31;
	st.global.f32 	[%rd32], %f19;
	bra.uni 	$L__BB0_10;
$L__BB0_7:
	add.s32 	%r15, %r5, -1;
	setp.ne.s32 	%p9, %r2, %r15;
	@%p9 bra 	$L__BB0_9;
	cvta.to.global.u64 	%rd23, %rd6;
	mul.wide.s32 	%rd24, %r3, 4;
	add.s64 	%rd25, %rd23, %rd24;
	ld.global.nc.f32 	%f18, [%rd25];
	mad.lo.s32 	%r22, %r5, %r1, %r2;
	mul.wide.u32 	%rd26, %r22, 4;
	add.s64 	%rd27, %rd1, %rd26;
	st.global.f32 	[%rd27], %f18;
	bra.uni 	$L__BB0_10;
$L__BB0_9:
	cvta.to.global.u64 	%rd8, %rd2;
	mul.lo.s32 	%r16, %r5, %r1;
	add.s32 	%r17, %r16, %r2;
	mul.wide.u32 	%rd9, %r17, 4;
	add.s64 	%rd10, %rd8, %rd9;
	ld.global.nc.f32 	%f3, [%rd10];
	sub.s32 	%r18, %r16, %r5;
	add.s32 	%r19, %r18, %r2;
	mul.wide.u32 	%rd11, %r19, 4;
	add.s64 	%rd12, %rd8, %rd11;
	ld.global.nc.f32 	%f4, [%rd12];
	add.s32 	%r20, %r17, %r5;
	mul.wide.u32 	%rd13, %r20, 4;
	add.s64 	%rd14, %rd8, %rd13;
	ld.global.nc.f32 	%f5, [%rd14];
	add.s32 	%r21, %r17, -1;
	mul.wide.u32 	%rd15, %r21, 4;
	add.s64 	%rd16, %rd8, %rd15;
	ld.global.nc.f32 	%f6, [%rd16];
	cvt.u64.u32 	%rd17, %r16;
	cvt.u64.u32 	%rd18, %r2;
	add.s64 	%rd19, %rd18, %rd17;
	shl.b64 	%rd20, %rd19, 2;
	add.s64 	%rd21, %rd8, %rd20;
	ld.global.nc.f32 	%f7, [%rd21+4];
	add.f32 	%f8, %f1, %f1;
	mov.f32 	%f9, 0f3F800000;
	sub.f32 	%f10, %f9, %f8;
	add.f32 	%f11, %f2, %f2;
	sub.f32 	%f12, %f10, %f11;
	add.f32 	%f13, %f4, %f5;
	mul.f32 	%f14, %f1, %f13;
	fma.rn.f32 	%f15, %f12, %f3, %f14;
	add.f32 	%f16, %f6, %f7;
	fma.rn.f32 	%f17, %f2, %f16, %f15;
	add.s64 	%rd22, %rd1, %rd9;
	st.global.f32 	[%rd22], %f17;
$L__BB0_10:
	ret;

}


// ===== COMPILED SASS (sm_100) =====

	.target	sm_100

	.elftype	@"ET_EXEC"


//--------------------- .note.nv.tkinfo           --------------------------
	.section	.note.nv.tkinfo,"",@"SHT_NOTE"
	.sectionflags	@"SHF_NOTE_NV_TKINFO"
	.tkinfo
        /*0018*/ 	.word	0x00000002
        /*0030*/ 	.string	""
        /*0030*/ 	.string	"ptxas"
        /*0030*/ 	.string	"Cuda compilation tools, release 13.0, V13.0.88"
        /*0030*/ 	.string	"Build cuda_13.0.r13.0/compiler.36424714_0"
        /*0030*/ 	.string	"-arch sm_100 -m 64 "



//--------------------- .note.nv.cuinfo           --------------------------
	.section	.note.nv.cuinfo,"",@"SHT_NOTE"
	.sectionflags	@"SHF_NOTE_NV_CUINFO"
        /*0018*/ 	.short	0x0002
        /*001a*/ 	.short	0x0064
        /*001c*/ 	.short	0x0082
	.zero		2


//--------------------- .nv.info                  --------------------------
	.section	.nv.info,"",@"SHT_CUDA_INFO"
	.align	4


	//----- nvinfo : EIATTR_REGCOUNT
	.align		4
        /*0000*/ 	.byte	0x04, 0x2f
        /*0002*/ 	.short	(.L_1 - .L_0)
	.align		4
.L_0:
        /*0004*/ 	.word	index@(_Z7resolvePKfPfS0_S0_S0_S0_iffiii)
        /*0008*/ 	.word	0x00000013


	//----- nvinfo : EIATTR_FRAME_SIZE
	.align		4
.L_1:
        /*000c*/ 	.byte	0x04, 0x11
        /*000e*/ 	.short	(.L_3 - .L_2)
	.align		4
.L_2:
        /*0010*/ 	.word	index@(_Z7resolvePKfPfS0_S0_S0_S0_iffiii)
        /*0014*/ 	.word	0x00000000


	//----- nvinfo : EIATTR_MIN_STACK_SIZE
	.align		4
.L_3:
        /*0018*/ 	.byte	0x04, 0x12
        /*001a*/ 	.short	(.L_5 - .L_4)
	.align		4
.L_4:
        /*001c*/ 	.word	index@(_Z7resolvePKfPfS0_S0_S0_S0_iffiii)
        /*0020*/ 	.word	0x00000000
.L_5:


//--------------------- .nv.compat                --------------------------
	.section	.nv.compat,"",@"SHT_CUDA_COMPAT_INFO"
	.align	4
        /*0000*/ 	.byte	0x02, 0x09, 0x00, 0x00, 0x02, 0x02, 0x01, 0x00, 0x02, 0x05, 0x05, 0x00, 0x03, 0x07, 0x01, 0x01
        /*0010*/ 	.byte	0x02, 0x03, 0x00, 0x00, 0x02, 0x06, 0x01, 0x00, 0x04, 0x0b, 0x08, 0x00, 0x09, 0x00, 0x00, 0x00
        /*0020*/ 	.byte	0x00, 0x00, 0x00, 0x00


//--------------------- .nv.info._Z7resolvePKfPfS0_S0_S0_S0_iffiii --------------------------
	.section	.nv.info._Z7resolvePKfPfS0_S0_S0_S0_iffiii,"",@"SHT_CUDA_INFO"
	.sectionflags	@""
	.align	4


	//----- nvinfo : EIATTR_CUDA_API_VERSION
	.align		4
        /*0000*/ 	.byte	0x04, 0x37
        /*0002*/ 	.short	(.L_7 - .L_6)
.L_6:
        /*0004*/ 	.word	0x00000082


	//----- nvinfo : EIATTR_KPARAM_INFO
	.align		4
.L_7:
        /*0008*/ 	.byte	0x04, 0x17
        /*000a*/ 	.short	(.L_9 - .L_8)
.L_8:
        /*000c*/ 	.word	0x00000000
        /*0010*/ 	.short	0x000b
        /*0012*/ 	.short	0x0044
        /*0014*/ 	.byte	0x00, 0xf0, 0x11, 0x00


	//----- nvinfo : EIATTR_KPARAM_INFO
	.align		4
.L_9:
        /*0018*/ 	.byte	0x04, 0x17
        /*001a*/ 	.short	(.L_11 - .L_10)
.L_10:
        /*001c*/ 	.word	0x00000000
        /*0020*/ 	.short	0x000a
        /*0022*/ 	.short	0x0040
        /*0024*/ 	.byte	0x00, 0xf0, 0x11, 0x00


	//----- nvinfo : EIATTR_KPARAM_INFO
	.align		4
.L_11:
        /*0028*/ 	.byte	0x04, 0x17
        /*002a*/ 	.short	(.L_13 - .L_12)
.L_12:
        /*002c*/ 	.word	0x00000000
        /*0030*/ 	.short	0x0009
        /*0032*/ 	.short	0x003c
        /*0034*/ 	.byte	0x00, 0xf0, 0x11, 0x00


	//----- nvinfo : EIATTR_KPARAM_INFO
	.align		4
.L_13:
        /*0038*/ 	.byte	0x04, 0x17
        /*003a*/ 	.short	(.L_15 - .L_14)
.L_14:
        /*003c*/ 	.word	0x00000000
        /*0040*/ 	.short	0x0008
        /*0042*/ 	.short	0x0038
        /*0044*/ 	.byte	0x00, 0xf0, 0x11, 0x00


	//----- nvinfo : EIATTR_KPARAM_INFO
	.align		4
.L_15:
        /*0048*/ 	.byte	0x04, 0x17
        /*004a*/ 	.short	(.L_17 - .L_16)
.L_16:
        /*004c*/ 	.word	0x00000000
        /*0050*/ 	.short	0x0007
        /*0052*/ 	.short	0x0034
        /*0054*/ 	.byte	0x00, 0xf0, 0x11, 0x00


	//----- nvinfo : EIATTR_KPARAM_INFO
	.align		4
.L_17:
        /*0058*/ 	.byte	0x04, 0x17
        /*005a*/ 	.short	(.L_19 - .L_18)
.L_18:
        /*005c*/ 	.word	0x00000000
        /*0060*/ 	.short	0x0006
        /*0062*/ 	.short	0x0030
        /*0064*/ 	.byte	0x00, 0xf0, 0x11, 0x00


	//----- nvinfo : EIATTR_KPARAM_INFO
	.align		4
.L_19:
        /*0068*/ 	.byte	0x04, 0x17
        /*006a*/ 	.short	(.L_21 - .L_20)
.L_20:
        /*006c*/ 	.word	0x00000000
        /*0070*/ 	.short	0x0005
        /*0072*/ 	.short	0x0028
        /*0074*/ 	.byte	0x00, 0xf5, 0x21, 0x00


	//----- nvinfo : EIATTR_KPARAM_INFO
	.align		4
.L_21:
        /*0078*/ 	.byte	0x04, 0x17
        /*007a*/ 	.short	(.L_23 - .L_22)
.L_22:
        /*007c*/ 	.word	0x00000000
        /*0080*/ 	.short	0x0004
        /*0082*/ 	.short	0x0020
        /*0084*/ 	.byte	0x00, 0xf5, 0x21, 0x00


	//----- nvinfo : EIATTR_KPARAM_INFO
	.align		4
.L_23:
        /*0088*/ 	.byte	0x04, 0x17
        /*008a*/ 	.short	(.L_25 - .L_24)
.L_24:
        /*008c*/ 	.word	0x00000000
        /*0090*/ 	.short	0x0003
        /*0092*/ 	.short	0x0018
        /*0094*/ 	.byte	0x00, 0xf5, 0x21, 0x00


	//----- nvinfo : EIATTR_KPARAM_INFO
	.align		4
.L_25:
        /*0098*/ 	.byte	0x04, 0x17
        /*009a*/ 	.short	(.L_27 - .L_26)
.L_26:
        /*009c*/ 	.word	0x00000000
        /*00a0*/ 	.short	0x0002
        /*00a2*/ 	.short	0x0010
        /*00a4*/ 	.byte	0x00, 0xf5, 0x21, 0x00


	//----- nvinfo : EIATTR_KPARAM_INFO
	.align		4
.L_27:
        /*00a8*/ 	.byte	0x04, 0x17
        /*00aa*/ 	.short	(.L_29 - .L_28)
.L_28:
        /*00ac*/ 	.word	0x00000000
        /*00b0*/ 	.short	0x0001
        /*00b2*/ 	.short	0x0008
        /*00b4*/ 	.byte	0x00, 0xf5, 0x21, 0x00


	//----- nvinfo : EIATTR_KPARAM_INFO
	.align		4
.L_29:
        /*00b8*/ 	.byte	0x04, 0x17
        /*00ba*/ 	.short	(.L_31 - .L_30)
.L_30:
        /*00bc*/ 	.word	0x00000000
        /*00c0*/ 	.short	0x0000
        /*00c2*/ 	.short	0x0000
        /*00c4*/ 	.byte	0x00, 0xf5, 0x21, 0x00


	//----- nvinfo : EIATTR_SPARSE_MMA_MASK
	.align		4
.L_31:
        /*00c8*/ 	.byte	0x03, 0x50
        /*00ca*/ 	.short	0x0000


	//----- nvinfo : EIATTR_MAXREG_COUNT
	.align		4
        /*00cc*/ 	.byte	0x03, 0x1b
        /*00ce*/ 	.short	0x00ff


	//----- nvinfo : EIATTR_MERCURY_ISA_VERSION
	.align		4
        /*00d0*/ 	.byte	0x03, 0x5f
        /*00d2*/ 	.short	0x0101


	//----- nvinfo : EIATTR_VRC_CTA_INIT_COUNT
	.align		4
        /*00d4*/ 	.byte	0x02, 0x4a
	.zero		1
	.zero		1


	//----- nvinfo : EIATTR_EXIT_INSTR_OFFSETS
	.align		4
        /*00d8*/ 	.byte	0x04, 0x1c
        /*00da*/ 	.short	(.L_33 - .L_32)


	//   ....[0]....
.L_32:
        /*00dc*/ 	.word	0x000000f0


	//   ....[1]....
        /*00e0*/ 	.word	0x000001a0


	//   ....[2]....
        /*00e4*/ 	.word	0x00000260


	//   ....[3]....
        /*00e8*/ 	.word	0x00000310


	//   ....[4]....
        /*00ec*/ 	.word	0x000003d0


	//   ....[5]....
        /*00f0*/ 	.word	0x00000600


	//----- nvinfo : EIATTR_CRS_STACK_SIZE
	.align		4
.L_33:
        /*00f4*/ 	.byte	0x04, 0x1e
        /*00f6*/ 	.short	(.L_35 - .L_34)
.L_34:
        /*00f8*/ 	.word	0x00000000


	//----- nvinfo : EIATTR_CBANK_PARAM_SIZE
	.align		4
.L_35:
        /*00fc*/ 	.byte	0x03, 0x19
        /*00fe*/ 	.short	0x0048


	//----- nvinfo : EIATTR_PARAM_CBANK
	.align		4
        /*0100*/ 	.byte	0x04, 0x0a
        /*0102*/ 	.short	(.L_37 - .L_36)
	.align		4
.L_36:
        /*0104*/ 	.word	index@(.nv.constant0._Z7resolvePKfPfS0_S0_S0_S0_iffiii)
        /*0108*/ 	.short	0x0380
        /*010a*/ 	.short	0x0048


	//----- nvinfo : EIATTR_SW_WAR
	.align		4
.L_37:
        /*010c*/ 	.byte	0x04, 0x36
        /*010e*/ 	.short	(.L_39 - .L_38)
.L_38:
        /*0110*/ 	.word	0x00000008
.L_39:


//--------------------- .nv.callgraph             --------------------------
	.section	.nv.callgraph,"",@"SHT_CUDA_CALLGRAPH"
	.align	4
	.sectionentsize	8
	.align		4
        /*0000*/ 	.word	0x00000000
	.align		4
        /*0004*/ 	.word	0xffffffff
	.align		4
        /*0008*/ 	.word	0x00000000
	.align		4
        /*000c*/ 	.word	0xfffffffe
	.align		4
        /*0010*/ 	.word	0x00000000
	.align		4
        /*0014*/ 	.word	0xfffffffd
	.align		4
        /*0018*/ 	.word	0x00000000
	.align		4
        /*001c*/ 	.word	0xfffffffc


//--------------------- .text._Z7resolvePKfPfS0_S0_S0_S0_iffiii --------------------------
	.section	.text._Z7resolvePKfPfS0_S0_S0_S0_iffiii,"ax",@progbits
	.align	128
        .global         _Z7resolvePKfPfS0_S0_S0_S0_iffiii
        .type           _Z7resolvePKfPfS0_S0_S0_S0_iffiii,@function
        .size           _Z7resolvePKfPfS0_S0_S0_S0_iffiii,(.L_x_5 - _Z7resolvePKfPfS0_S0_S0_S0_iffiii)
        .other          _Z7resolvePKfPfS0_S0_S0_S0_iffiii,@"STO_CUDA_ENTRY STV_DEFAULT"
_Z7resolvePKfPfS0_S0_S0_S0_iffiii:
.text._Z7resolvePKfPfS0_S0_S0_S0_iffiii:
[----:B------:R-:W-:Y:S01]  /*0000*/  LDC R1, c[0x0][0x37c] ;  /* 0x0000df00ff017b82 */ /* 0x000fe20000000800 */
[----:B------:R-:W0:Y:S07]  /*0010*/  S2R R3, SR_TID.Y ;  /* 0x0000000000037919 */ /* 0x000e2e0000002200 */
[----:B------:R-:W1:Y:S01]  /*0020*/  LDC R7, c[0x0][0x360] ;  /* 0x0000d800ff077b82 */ /* 0x000e620000000800 */
[----:B------:R-:W2:Y:S01]  /*0030*/  LDCU UR8, c[0x0][0x3c0] ;  /* 0x00007800ff0877ac */ /* 0x000ea20008000800 */
[----:B------:R-:W1:Y:S01]  /*0040*/  S2R R2, SR_TID.X ;  /* 0x0000000000027919 */ /* 0x000e620000002100 */
[----:B------:R-:W3:Y:S05]  /*0050*/  LDCU UR9, c[0x0][0x3bc] ;  /* 0x00007780ff0977ac */ /* 0x000eea0008000800 */
[----:B------:R-:W0:Y:S08]  /*0060*/  S2UR UR5, SR_CTAID.Y ;  /* 0x00000000000579c3 */ /* 0x000e300000002600 */
[----:B------:R-:W0:Y:S08]  /*0070*/  LDC R0, c[0x0][0x364] ;  /* 0x0000d900ff007b82 */ /* 0x000e300000000800 */
[----:B------:R-:W1:Y:S01]  /*0080*/  S2UR UR4, SR_CTAID.X ;  /* 0x00000000000479c3 */ /* 0x000e620000002500 */
[----:B0-----:R-:W-:-:S05]  /*0090*/  IMAD R0, R0, UR5, R3 ;  /* 0x0000000500007c24 */ /* 0x001fca000f8e0203 */
[----:B--2---:R-:W-:Y:S01]  /*00a0*/  ISETP.GE.AND P0, PT, R0, UR8, PT ;  /* 0x0000000800007c0c */ /* 0x004fe2000bf06270 */
[----:B-1----:R-:W-:-:S05]  /*00b0*/  IMAD R7, R7, UR4, R2 ;  /* 0x0000000407077c24 */ /* 0x002fca000f8e0202 */
[----:B------:R-:W-:Y:S02]  /*00c0*/  SHF.R.U32.HI R2, RZ, 0x1f, R7 ;  /* 0x0000001fff027819 */ /* 0x000fe40000011607 */
[----:B---3--:R-:W-:-:S04]  /*00d0*/  ISETP.GE.OR P0, PT, R7, UR9, P0 ;  /* 0x0000000907007c0c */ /* 0x008fc80008706670 */
[----:B------:R-:W-:-:S13]  /*00e0*/  ISETP.EQ.U32.OR P0, PT, R2, 0x1, P0 ;  /* 0x000000010200780c */ /* 0x000fda0000702470 */
[----:B------:R-:W-:Y:S05]  /*00f0*/  @P0 EXIT ;  /* 0x000000000000094d */ /* 0x000fea0003800000 */
[----:B------:R-:W-:Y:S01]  /*0100*/  ISETP.NE.AND P0, PT, R7, RZ, PT ;  /* 0x000000ff0700720c */ /* 0x000fe20003f05270 */
[----:B------:R-:W0:-:S12]  /*0110*/  LDCU.64 UR6, c[0x0][0x358] ;  /* 0x00006b00ff0677ac */ /* 0x000e180008000a00 */
[----:B------:R-:W-:Y:S05]  /*0120*/  @P0 BRA `(.L_x_0) ;  /* 0x0000000000200947 */ /* 0x000fea0003800000 */
[----:B------:R-:W1:Y:S08]  /*0130*/  LDC R5, c[0x0][0x3b0] ;  /* 0x0000ec00ff057b82 */ /* 0x000e700000000800 */
[----:B------:R-:W1:Y:S02]  /*0140*/  LDC.64 R2, c[0x0][0x390] ;  /* 0x0000e400ff027b82 */ /* 0x000e640000000a00 */
[----:B-1----:R-:W-:-:S06]  /*0150*/  IMAD.WIDE R2, R5, 0x4, R2 ;  /* 0x0000000405027825 */ /* 0x002fcc00078e0202 */
[----:B------:R-:W1:Y:S01]  /*0160*/  LDC.64 R4, c[0x0][0x388] ;  /* 0x0000e200ff047b82 */ /* 0x000e620000000a00 */
[----:B0-----:R-:W2:Y:S01]  /*0170*/  LDG.E.CONSTANT R3, desc[UR6][R2.64] ;  /* 0x0000000602037981 */ /* 0x001ea2000c1e9900 */
[----:B-1----:R-:W-:-:S05]  /*0180*/  IMAD.WIDE.U32 R4, R0, 0x4, R4 ;  /* 0x0000000400047825 */ /* 0x002fca00078e0004 */
[----:B--2---:R-:W-:Y:S01]  /*0190*/  STG.E desc[UR6][R4.64], R3 ;  /* 0x0000000304007986 */ /* 0x004fe2000c101906 */
[----:B------:R-:W-:Y:S05]  /*01a0*/  EXIT ;  /* 0x000000000000794d */ /* 0x000fea0003800000 */
.L_x_0:
[----:B------:R-:W-:-:S06]  /*01b0*/  UIADD3 UR4, UPT, UPT, UR9, -0x1, URZ ;  /* 0xffffffff09047890 */ /* 0x000fcc000fffe0ff */
[----:B------:R-:W-:-:S13]  /*01c0*/  ISETP.NE.AND P0, PT, R7, UR4, PT ;  /* 0x0000000407007c0c */ /* 0x000fda000bf05270 */
[----:B------:R-:W-:Y:S05]  /*01d0*/  @P0 BRA `(.L_x_1) ;  /* 0x0000000000240947 */ /* 0x000fea0003800000 */
[----:B------:R-:W1:Y:S08]  /*01e0*/  LDC R5, c[0x0][0x3b0] ;  /* 0x0000ec00ff057b82 */ /* 0x000e700000000800 */
[----:B------:R-:W1:Y:S02]  /*01f0*/  LDC.64 R2, c[0x0][0x398] ;  /* 0x0000e600ff027b82 */ /* 0x000e640000000a00 */
[----:B-1----:R-:W-:-:S06]  /*0200*/  IMAD.WIDE R2, R5, 0x4, R2 ;  /* 0x0000000405027825 */ /* 0x002fcc00078e0202 */
[----:B------:R-:W1:Y:S01]  /*0210*/  LDC.64 R4, c[0x0][0x388] ;  /* 0x0000e200ff047b82 */ /* 0x000e620000000a00 */
[----:B0-----:R-:W2:Y:S01]  /*0220*/  LDG.E.CONSTANT R3, desc[UR6][R2.64] ;  /* 0x0000000602037981 */ /* 0x001ea2000c1e9900 */
[----:B------:R-:W-:-:S04]  /*0230*/  IMAD R7, R7, UR8, R0 ;  /* 0x0000000807077c24 */ /* 0x000fc8000f8e0200 */
[----:B-1----:R-:W-:-:S05]  /*0240*/  IMAD.WIDE.U32 R4, R7, 0x4, R4 ;  /* 0x0000000407047825 */ /* 0x002fca00078e0004 */
[----:B--2---:R-:W-:Y:S01]  /*0250*/  STG.E desc[UR6][R4.64], R3 ;  /* 0x0000000304007986 */ /* 0x004fe2000c101906 */
[----:B------:R-:W-:Y:S05]  /*0260*/  EXIT ;  /* 0x000000000000794d */ /* 0x000fea0003800000 */
.L_x_1:
[----:B------:R-:W-:-:S13]  /*0270*/  ISETP.NE.AND P0, PT, R0, RZ, PT ;  /* 0x000000ff0000720c */ /* 0x000fda0003f05270 */
[----:B------:R-:W-:Y:S05]  /*0280*/  @P0 BRA `(.L_x_2) ;  /* 0x0000000000240947 */ /* 0x000fea0003800000 */
[----:B------:R-:W1:Y:S08]  /*0290*/  LDC R5, c[0x0][0x3b0] ;  /* 0x0000ec00ff057b82 */ /* 0x000e700000000800 */
[----:B------:R-:W1:Y:S02]  /*02a0*/  LDC.64 R2, c[0x0][0x3a0] ;  /* 0x0000e800ff027b82 */ /* 0x000e640000000a00 */
[----:B-1----:R-:W-:-:S06]  /*02b0*/  IMAD.WIDE R2, R5, 0x4, R2 ;  /* 0x0000000405027825 */ /* 0x002fcc00078e0202 */
[----:B------:R-:W1:Y:S01]  /*02c0*/  LDC.64 R4, c[0x0][0x388] ;  /* 0x0000e200ff047b82 */ /* 0x000e620000000a00 */
[----:B0-----:R-:W2:Y:S01]  /*02d0*/  LDG.E.CONSTANT R3, desc[UR6][R2.64] ;  /* 0x0000000602037981 */ /* 0x001ea2000c1e9900 */
[----:B------:R-:W-:-:S04]  /*02e0*/  IMAD R7, R7, UR8, RZ ;  /* 0x0000000807077c24 */ /* 0x000fc8000f8e02ff */
[----:B-1----:R-:W-:-:S05]  /*02f0*/  IMAD.WIDE.U32 R4, R7, 0x4, R4 ;  /* 0x0000000407047825 */ /* 0x002fca00078e0004 */
[----:B--2---:R-:W-:Y:S01]  /*0300*/  STG.E desc[UR6][R4.64], R3 ;  /* 0x0000000304007986 */ /* 0x004fe2000c101906 */
[----:B------:R-:W-:Y:S05]  /*0310*/  EXIT ;  /* 0x000000000000794d */ /* 0x000fea0003800000 */
.L_x_2:
        /* <DEDUP_REMOVED lines=12> */
.L_x_3:
[----:B------:R-:W1:Y:S01]  /*03e0*/  LDC.64 R4, c[0x0][0x380] ;  /* 0x0000e000ff047b82 */ /* 0x000e620000000a00 */
[----:B------:R-:W-:Y:S01]  /*03f0*/  IMAD R7, R7, UR8, RZ ;  /* 0x0000000807077c24 */ /* 0x000fe2000f8e02ff */
[----:B------:R-:W2:Y:S04]  /*0400*/  LDCU.64 UR4, c[0x0][0x380] ;  /* 0x00007000ff0477ac */ /* 0x000ea80008000a00 */
[C---:B------:R-:W-:Y:S02]  /*0410*/  IADD3 R2, PT, PT, R0.reuse, R7, RZ ;  /* 0x0000000700027210 */ /* 0x040fe40007ffe0ff */
[----:B------:R-:W-:Y:S01]  /*0420*/  IADD3 R9, PT, PT, R0, -UR8, R7 ;  /* 0x8000000800097c10 */ /* 0x000fe2000fffe007 */
[----:B------:R-:W3:Y:S01]  /*0430*/  LDC R16, c[0x0][0x3b8] ;  /* 0x0000ee00ff107b82 */ /* 0x000ee20000000800 */
[----:B------:R-:W-:-:S02]  /*0440*/  IADD3 R11, PT, PT, R2, UR8, RZ ;  /* 0x00000008020b7c10 */ /* 0x000fc4000fffe0ff */
[----:B------:R-:W-:Y:S02]  /*0450*/  IADD3 R0, P0, PT, R0, R7, RZ ;  /* 0x0000000700007210 */ /* 0x000fe40007f1e0ff */
[----:B------:R-:W-:Y:S02]  /*0460*/  IADD3 R13, PT, PT, R2, -0x1, RZ ;  /* 0xffffffff020d7810 */ /* 0x000fe40007ffe0ff */
[----:B------:R-:W-:Y:S02]  /*0470*/  IADD3.X R3, PT, PT, RZ, RZ, RZ, P0, !PT ;  /* 0x000000ffff037210 */ /* 0x000fe400007fe4ff */
[----:B--2---:R-:W-:Y:S01]  /*0480*/  LEA R14, P0, R0, UR4, 0x2 ;  /* 0x00000004000e7c11 */ /* 0x004fe2000f8010ff */
[----:B-1----:R-:W-:-:S04]  /*0490*/  IMAD.WIDE.U32 R8, R9, 0x4, R4 ;  /* 0x0000000409087825 */ /* 0x002fc800078e0004 */
[----:B------:R-:W-:Y:S02]  /*04a0*/  IMAD.WIDE.U32 R10, R11, 0x4, R4 ;  /* 0x000000040b0a7825 */ /* 0x000fe400078e0004 */
[----:B0-----:R0:W2:Y:S01]  /*04b0*/  LDG.E.CONSTANT R8, desc[UR6][R8.64] ;  /* 0x0000000608087981 */ /* 0x0010a2000c1e9900 */
[----:B------:R-:W-:Y:S01]  /*04c0*/  LEA.HI.X R15, R0, UR5, R3, 0x2, P0 ;  /* 0x00000005000f7c11 */ /* 0x000fe200080f1403 */
[--C-:B------:R-:W-:Y:S02]  /*04d0*/  IMAD.WIDE.U32 R12, R13, 0x4, R4.reuse ;  /* 0x000000040d0c7825 */ /* 0x100fe400078e0004 */
[----:B------:R-:W2:Y:S02]  /*04e0*/  LDG.E.CONSTANT R11, desc[UR6][R10.64] ;  /* 0x000000060a0b7981 */ /* 0x000ea4000c1e9900 */
[----:B------:R-:W-:Y:S02]  /*04f0*/  IMAD.WIDE.U32 R6, R2, 0x4, R4 ;  /* 0x0000000402067825 */ /* 0x000fe400078e0004 */
[----:B------:R-:W4:Y:S01]  /*0500*/  LDG.E.CONSTANT R15, desc[UR6][R14.64+0x4] ;  /* 0x000004060e0f7981 */ /* 0x000f22000c1e9900 */
[----:B------:R-:W1:Y:S03]  /*0510*/  LDC.64 R4, c[0x0][0x388] ;  /* 0x0000e200ff047b82 */ /* 0x000e660000000a00 */
[----:B------:R-:W4:Y:S04]  /*0520*/  LDG.E.CONSTANT R12, desc[UR6][R12.64] ;  /* 0x000000060c0c7981 */ /* 0x000f28000c1e9900 */
[----:B------:R-:W5:Y:S01]  /*0530*/  LDG.E.CONSTANT R6, desc[UR6][R6.64] ;  /* 0x0000000606067981 */ /* 0x000f62000c1e9900 */
[----:B0-----:R-:W0:Y:S01]  /*0540*/  LDC R9, c[0x0][0x3b4] ;  /* 0x0000ed00ff097b82 */ /* 0x001e220000000800 */
[----:B---3--:R-:W-:Y:S01]  /*0550*/  FADD R3, R16, R16 ;  /* 0x0000001010037221 */ /* 0x008fe20000000000 */
[----:B-1----:R-:W-:-:S04]  /*0560*/  IMAD.WIDE.U32 R4, R2, 0x4, R4 ;  /* 0x0000000402047825 */ /* 0x002fc800078e0004 */
[----:B0-----:R-:W-:-:S04]  /*0570*/  FADD R0, R9, R9 ;  /* 0x0000000909007221 */ /* 0x001fc80000000000 */
[----:B------:R-:W-:-:S04]  /*0580*/  FADD R0, -R0, 1 ;  /* 0x3f80000000007421 */ /* 0x000fc80000000100 */
[----:B------:R-:W-:Y:S01]  /*0590*/  FADD R3, R0, -R3 ;  /* 0x8000000300037221 */ /* 0x000fe20000000000 */
[----:B--2---:R-:W-:-:S04]  /*05a0*/  FADD R8, R8, R11 ;  /* 0x0000000b08087221 */ /* 0x004fc80000000000 */
[----:B------:R-:W-:Y:S01]  /*05b0*/  FMUL R9, R8, R9 ;  /* 0x0000000908097220 */ /* 0x000fe20000400000 */
[----:B----4-:R-:W-:-:S03]  /*05c0*/  FADD R12, R12, R15 ;  /* 0x0000000f0c0c7221 */ /* 0x010fc60000000000 */
[----:B-----5:R-:W-:-:S04]  /*05d0*/  FFMA R3, R6, R3, R9 ;  /* 0x0000000306037223 */ /* 0x020fc80000000009 */
[----:B------:R-:W-:-:S05]  /*05e0*/  FFMA R3, R12, R16, R3 ;  /* 0x000000100c037223 */ /* 0x000fca0000000003 */
[----:B------:R-:W-:Y:S01]  /*05f0*/  STG.E desc[UR6][R4.64], R3 ;  /* 0x0000000304007986 */ /* 0x000fe2000c101906 */
[----:B------:R-:W-:Y:S05]  /*0600*/  EXIT ;  /* 0x000000000000794d */ /* 0x000fea0003800000 */
.L_x_4:
[----:B------:R-:W-:-:S00]  /*0610*/  BRA `(.L_x_4) ;  /* 0xfffffffc00fc7947 */ /* 0x000fc0000383ffff */
[----:B------:R-:W-:-:S00]  /*0620*/  NOP ;  /* 0x0000000000007918 */ /* 0x000fc00000000000 */
        /* <DEDUP_REMOVED lines=13> */
.L_x_5:


//--------------------- .nv.shared.reserved.0     --------------------------
	.section	.nv.shared.reserved.0,"aw",@nobits
	.weak		__nv_reservedSMEM_offset_0_alias
	.size		__nv_reservedSMEM_offset_0_alias, 0, 64
	.other		__nv_reservedSMEM_offset_0_alias,@"STO_CUDA_RESERVED_SHARED STV_DEFAULT"
__nv_reservedSMEM_offset_0_alias:
	.zero		0
	.zero		64


//--------------------- .nv.constant0._Z7resolvePKfPfS0_S0_S0_S0_iffiii --------------------------
	.section	.nv.constant0._Z7resolvePKfPfS0_S0_S0_S0_iffiii,"a",@progbits
	.sectionflags	@""
	.align	4
.nv.constant0._Z7resolvePKfPfS0_S0_S0_S0_iffiii:
	.zero		968


//--------------------- SYMBOLS --------------------------

	.type		.nv.reservedSmem.offset0,@object
	.size		.nv.reservedSmem.offset0,0x4
